//
// Generated by NVIDIA NVVM Compiler
//
// Compiler Build ID: CL-36424714
// Cuda compilation tools, release 13.0, V13.0.88
// Based on NVVM 20.0.0
//

.version 9.0
.target sm_100
.address_size 64

	// .globl	_Z16dotProductKernelPiS_S_iiii

.visible .entry _Z16dotProductKernelPiS_S_iiii(
	.param .u64 .ptr .align 1 _Z16dotProductKernelPiS_S_iiii_param_0,
	.param .u64 .ptr .align 1 _Z16dotProductKernelPiS_S_iiii_param_1,
	.param .u64 .ptr .align 1 _Z16dotProductKernelPiS_S_iiii_param_2,
	.param .u32 _Z16dotProductKernelPiS_S_iiii_param_3,
	.param .u32 _Z16dotProductKernelPiS_S_iiii_param_4,
	.param .u32 _Z16dotProductKernelPiS_S_iiii_param_5,
	.param .u32 _Z16dotProductKernelPiS_S_iiii_param_6
)
{
	.reg .pred 	%p<10>;
	.reg .b32 	%r<104>;
	.reg .b64 	%rd<40>;

	ld.param.u64 	%rd5, [_Z16dotProductKernelPiS_S_iiii_param_0];
	ld.param.u64 	%rd6, [_Z16dotProductKernelPiS_S_iiii_param_1];
	ld.param.u64 	%rd4, [_Z16dotProductKernelPiS_S_iiii_param_2];
	ld.param.u32 	%r32, [_Z16dotProductKernelPiS_S_iiii_param_4];
	ld.param.u32 	%r33, [_Z16dotProductKernelPiS_S_iiii_param_5];
	ld.param.u32 	%r34, [_Z16dotProductKernelPiS_S_iiii_param_6];
	cvta.to.global.u64 	%rd1, %rd5;
	cvta.to.global.u64 	%rd2, %rd6;
	mov.u32 	%r1, %ctaid.x;
	mov.u32 	%r2, %tid.x;
	setp.lt.s32 	%p1, %r33, 1;
	mov.b32 	%r103, 0;
	@%p1 bra 	$L__BB0_12;
	mul.lo.s32 	%r3, %r32, %r2;
	and.b32  	%r4, %r33, 7;
	setp.lt.u32 	%p2, %r33, 8;
	mov.b32 	%r98, 0;
	mov.u32 	%r103, %r98;
	@%p2 bra 	$L__BB0_4;
	and.b32  	%r98, %r33, 2147483640;
	neg.s32 	%r92, %r98;
	shl.b32 	%r7, %r34, 3;
	add.s64 	%rd3, %rd1, 16;
	mov.b32 	%r103, 0;
	mul.wide.s32 	%rd11, %r34, 4;
	mov.u32 	%r90, %r3;
	mov.u32 	%r91, %r1;
$L__BB0_3:
	.pragma "nounroll";
	mul.wide.s32 	%rd7, %r90, 4;
	add.s64 	%rd8, %rd3, %rd7;
	mul.wide.s32 	%rd9, %r91, 4;
	add.s64 	%rd10, %rd2, %rd9;
	ld.global.u32 	%r39, [%rd10];
	ld.global.u32 	%r40, [%rd8+-16];
	mad.lo.s32 	%r41, %r40, %r39, %r103;
	add.s64 	%rd12, %rd10, %rd11;
	ld.global.u32 	%r42, [%rd12];
	ld.global.u32 	%r43, [%rd8+-12];
	mad.lo.s32 	%r44, %r43, %r42, %r41;
	add.s64 	%rd13, %rd12, %rd11;
	ld.global.u32 	%r45, [%rd13];
	ld.global.u32 	%r46, [%rd8+-8];
	mad.lo.s32 	%r47, %r46, %r45, %r44;
	add.s64 	%rd14, %rd13, %rd11;
	ld.global.u32 	%r48, [%rd14];
	ld.global.u32 	%r49, [%rd8+-4];
	mad.lo.s32 	%r50, %r49, %r48, %r47;
	add.s64 	%rd15, %rd14, %rd11;
	ld.global.u32 	%r51, [%rd15];
	ld.global.u32 	%r52, [%rd8];
	mad.lo.s32 	%r53, %r52, %r51, %r50;
	add.s64 	%rd16, %rd15, %rd11;
	ld.global.u32 	%r54, [%rd16];
	ld.global.u32 	%r55, [%rd8+4];
	mad.lo.s32 	%r56, %r55, %r54, %r53;
	add.s64 	%rd17, %rd16, %rd11;
	ld.global.u32 	%r57, [%rd17];
	ld.global.u32 	%r58, [%rd8+8];
	mad.lo.s32 	%r59, %r58, %r57, %r56;
	add.s64 	%rd18, %rd17, %rd11;
	ld.global.u32 	%r60, [%rd18];
	ld.global.u32 	%r61, [%rd8+12];
	mad.lo.s32 	%r103, %r61, %r60, %r59;
	add.s32 	%r92, %r92, 8;
	add.s32 	%r91, %r91, %r7;
	add.s32 	%r90, %r90, 8;
	setp.ne.s32 	%p3, %r92, 0;
	@%p3 bra 	$L__BB0_3;
$L__BB0_4:
	setp.eq.s32 	%p4, %r4, 0;
	@%p4 bra 	$L__BB0_12;
	and.b32  	%r19, %r33, 3;
	setp.lt.u32 	%p5, %r4, 4;
	@%p5 bra 	$L__BB0_7;
	mad.lo.s32 	%r63, %r98, %r34, %r1;
	mul.wide.s32 	%rd19, %r63, 4;
	add.s64 	%rd20, %rd2, %rd19;
	ld.global.u32 	%r64, [%rd20];
	add.s32 	%r65, %r98, %r3;
	mul.wide.s32 	%rd21, %r65, 4;
	add.s64 	%rd22, %rd1, %rd21;
	ld.global.u32 	%r66, [%rd22];
	mad.lo.s32 	%r67, %r66, %r64, %r103;
	mul.wide.s32 	%rd23, %r34, 4;
	add.s64 	%rd24, %rd20, %rd23;
	ld.global.u32 	%r68, [%rd24];
	ld.global.u32 	%r69, [%rd22+4];
	mad.lo.s32 	%r70, %r69, %r68, %r67;
	add.s64 	%rd25, %rd24, %rd23;
	ld.global.u32 	%r71, [%rd25];
	ld.global.u32 	%r72, [%rd22+8];
	mad.lo.s32 	%r73, %r72, %r71, %r70;
	add.s64 	%rd26, %rd25, %rd23;
	ld.global.u32 	%r74, [%rd26];
	ld.global.u32 	%r75, [%rd22+12];
	mad.lo.s32 	%r103, %r75, %r74, %r73;
	add.s32 	%r98, %r98, 4;
$L__BB0_7:
	setp.eq.s32 	%p6, %r19, 0;
	@%p6 bra 	$L__BB0_12;
	setp.eq.s32 	%p7, %r19, 1;
	@%p7 bra 	$L__BB0_10;
	mad.lo.s32 	%r77, %r98, %r34, %r1;
	mul.wide.s32 	%rd27, %r77, 4;
	add.s64 	%rd28, %rd2, %rd27;
	ld.global.u32 	%r78, [%rd28];
	add.s32 	%r79, %r98, %r3;
	mul.wide.s32 	%rd29, %r79, 4;
	add.s64 	%rd30, %rd1, %rd29;
	ld.global.u32 	%r80, [%rd30];
	mad.lo.s32 	%r81, %r80, %r78, %r103;
	mul.wide.s32 	%rd31, %r34, 4;
	add.s64 	%rd32, %rd28, %rd31;
	ld.global.u32 	%r82, [%rd32];
	ld.global.u32 	%r83, [%rd30+4];
	mad.lo.s32 	%r103, %r83, %r82, %r81;
	add.s32 	%r98, %r98, 2;
$L__BB0_10:
	and.b32  	%r84, %r33, 1;
	setp.eq.b32 	%p8, %r84, 1;
	not.pred 	%p9, %p8;
	@%p9 bra 	$L__BB0_12;
	mad.lo.s32 	%r85, %r98, %r34, %r1;
	mul.wide.s32 	%rd33, %r85, 4;
	add.s64 	%rd34, %rd2, %rd33;
	ld.global.u32 	%r86, [%rd34];
	add.s32 	%r87, %r98, %r3;
	mul.wide.s32 	%rd35, %r87, 4;
	add.s64 	%rd36, %rd1, %rd35;
	ld.global.u32 	%r88, [%rd36];
	mad.lo.s32 	%r103, %r88, %r86, %r103;
$L__BB0_12:
	cvta.to.global.u64 	%rd37, %rd4;
	mad.lo.s32 	%r89, %r34, %r2, %r1;
	mul.wide.s32 	%rd38, %r89, 4;
	add.s64 	%rd39, %rd37, %rd38;
	st.global.u32 	[%rd39], %r103;
	ret;

}


// ===== COMPILED SASS (sm_100) =====

	.target	sm_100

	.elftype	@"ET_EXEC"


//--------------------- .note.nv.tkinfo           --------------------------
	.section	.note.nv.tkinfo,"",@"SHT_NOTE"
	.sectionflags	@"SHF_NOTE_NV_TKINFO"
	.tkinfo
        /*0018*/ 	.word	0x00000002
        /*0030*/ 	.string	""
        /*0030*/ 	.string	"ptxas"
        /*0030*/ 	.string	"Cuda compilation tools, release 13.0, V13.0.88"
        /*0030*/ 	.string	"Build cuda_13.0.r13.0/compiler.36424714_0"
        /*0030*/ 	.string	"-arch sm_100 -m 64 "



//--------------------- .note.nv.cuinfo           --------------------------
	.section	.note.nv.cuinfo,"",@"SHT_NOTE"
	.sectionflags	@"SHF_NOTE_NV_CUINFO"
        /*0018*/ 	.short	0x0002
        /*001a*/ 	.short	0x0064
        /*001c*/ 	.short	0x0082
	.zero		2


//--------------------- .nv.info                  --------------------------
	.section	.nv.info,"",@"SHT_CUDA_INFO"
	.align	4


	//----- nvinfo : EIATTR_REGCOUNT
	.align		4
        /*0000*/ 	.byte	0x04, 0x2f
        /*0002*/ 	.short	(.L_1 - .L_0)
	.align		4
.L_0:
        /*0004*/ 	.word	index@(_Z16dotProductKernelPiS_S_iiii)
        /*0008*/ 	.word	0x00000020


	//----- nvinfo : EIATTR_FRAME_SIZE
	.align		4
.L_1:
        /*000c*/ 	.byte	0x04, 0x11
        /*000e*/ 	.short	(.L_3 - .L_2)
	.align		4
.L_2:
        /*0010*/ 	.word	index@(_Z16dotProductKernelPiS_S_iiii)
        /*0014*/ 	.word	0x00000000


	//----- nvinfo : EIATTR_MIN_STACK_SIZE
	.align		4
.L_3:
        /*0018*/ 	.byte	0x04, 0x12
        /*001a*/ 	.short	(.L_5 - .L_4)
	.align		4
.L_4:
        /*001c*/ 	.word	index@(_Z16dotProductKernelPiS_S_iiii)
        /*0020*/ 	.word	0x00000000
.L_5:


//--------------------- .nv.compat                --------------------------
	.section	.nv.compat,"",@"SHT_CUDA_COMPAT_INFO"
	.align	4
        /*0000*/ 	.byte	0x02, 0x09, 0x00, 0x00, 0x02, 0x02, 0x01, 0x00, 0x02, 0x05, 0x05, 0x00, 0x03, 0x07, 0x01, 0x01
        /*0010*/ 	.byte	0x02, 0x03, 0x00, 0x00, 0x02, 0x06, 0x01, 0x00, 0x04, 0x0b, 0x08, 0x00, 0x09, 0x00, 0x00, 0x00
        /*0020*/ 	.byte	0x00, 0x00, 0x00, 0x00


//--------------------- .nv.info._Z16dotProductKernelPiS_S_iiii --------------------------
	.section	.nv.info._Z16dotProductKernelPiS_S_iiii,"",@"SHT_CUDA_INFO"
	.sectionflags	@""
	.align	4


	//----- nvinfo : EIATTR_CUDA_API_VERSION
	.align		4
        /*0000*/ 	.byte	0x04, 0x37
        /*0002*/ 	.short	(.L_7 - .L_6)
.L_6:
        /*0004*/ 	.word	0x00000082


	//----- nvinfo : EIATTR_KPARAM_INFO
	.align		4
.L_7:
        /*0008*/ 	.byte	0x04, 0x17
        /*000a*/ 	.short	(.L_9 - .L_8)
.L_8:
        /*000c*/ 	.word	0x00000000
        /*0010*/ 	.short	0x0006
        /*0012*/ 	.short	0x0024
        /*0014*/ 	.byte	0x00, 0xf0, 0x11, 0x00


	//----- nvinfo : EIATTR_KPARAM_INFO
	.align		4
.L_9:
        /*0018*/ 	.byte	0x04, 0x17
        /*001a*/ 	.short	(.L_11 - .L_10)
.L_10:
        /*001c*/ 	.word	0x00000000
        /*0020*/ 	.short	0x0005
        /*0022*/ 	.short	0x0020
        /*0024*/ 	.byte	0x00, 0xf0, 0x11, 0x00


	//----- nvinfo : EIATTR_KPARAM_INFO
	.align		4
.L_11:
        /*0028*/ 	.byte	0x04, 0x17
        /*002a*/ 	.short	(.L_13 - .L_12)
.L_12:
        /*002c*/ 	.word	0x00000000
        /*0030*/ 	.short	0x0004
        /*0032*/ 	.short	0x001c
        /*0034*/ 	.byte	0x00, 0xf0, 0x11, 0x00


	//----- nvinfo : EIATTR_KPARAM_INFO
	.align		4
.L_13:
        /*0038*/ 	.byte	0x04, 0x17
        /*003a*/ 	.short	(.L_15 - .L_14)
.L_14:
        /*003c*/ 	.word	0x00000000
        /*0040*/ 	.short	0x0003
        /*0042*/ 	.short	0x0018
        /*0044*/ 	.byte	0x00, 0xf0, 0x11, 0x00


	//----- nvinfo : EIATTR_KPARAM_INFO
	.align		4
.L_15:
        /*0048*/ 	.byte	0x04, 0x17
        /*004a*/ 	.short	(.L_17 - .L_16)
.L_16:
        /*004c*/ 	.word	0x00000000
        /*0050*/ 	.short	0x0002
        /*0052*/ 	.short	0x0010
        /*0054*/ 	.byte	0x00, 0xf5, 0x21, 0x00


	//----- nvinfo : EIATTR_KPARAM_INFO
	.align		4
.L_17:
        /*0058*/ 	.byte	0x04, 0x17
        /*005a*/ 	.short	(.L_19 - .L_18)
.L_18:
        /*005c*/ 	.word	0x00000000
        /*0060*/ 	.short	0x0001
        /*0062*/ 	.short	0x0008
        /*0064*/ 	.byte	0x00, 0xf5, 0x21, 0x00


	//----- nvinfo : EIATTR_KPARAM_INFO
	.align		4
.L_19:
        /*0068*/ 	.byte	0x04, 0x17
        /*006a*/ 	.short	(.L_21 - .L_20)
.L_20:
        /*006c*/ 	.word	0x00000000
        /*0070*/ 	.short	0x0000
        /*0072*/ 	.short	0x0000
        /*0074*/ 	.byte	0x00, 0xf5, 0x21, 0x00


	//----- nvinfo : EIATTR_SPARSE_MMA_MASK
	.align		4
.L_21:
        /*0078*/ 	.byte	0x03, 0x50
        /*007a*/ 	.short	0x0000


	//----- nvinfo : EIATTR_MAXREG_COUNT
	.align		4
        /*007c*/ 	.byte	0x03, 0x1b
        /*007e*/ 	.short	0x00ff


	//----- nvinfo : EIATTR_MERCURY_ISA_VERSION
	.align		4
        /*0080*/ 	.byte	0x03, 0x5f
        /*0082*/ 	.short	0x0101


	//----- nvinfo : EIATTR_VRC_CTA_INIT_COUNT
	.align		4
        /*0084*/ 	.byte	0x02, 0x4a
	.zero		1
	.zero		1


	//----- nvinfo : EIATTR_EXIT_INSTR_OFFSETS
	.align		4
        /*0088*/ 	.byte	0x04, 0x1c
        /*008a*/ 	.short	(.L_23 - .L_22)


	//   ....[0]....
.L_22:
        /*008c*/ 	.word	0x00000800


	//----- nvinfo : EIATTR_CBANK_PARAM_SIZE
	.align		4
.L_23:
        /*0090*/ 	.byte	0x03, 0x19
        /*0092*/ 	.short	0x0028


	//----- nvinfo : EIATTR_PARAM_CBANK
	.align		4
        /*0094*/ 	.byte	0x04, 0x0a
        /*0096*/ 	.short	(.L_25 - .L_24)
	.align		4
.L_24:
        /*0098*/ 	.word	index@(.nv.constant0._Z16dotProductKernelPiS_S_iiii)
        /*009c*/ 	.short	0x0380
        /*009e*/ 	.short	0x0028


	//----- nvinfo : EIATTR_SW_WAR
	.align		4
.L_25:
        /*00a0*/ 	.byte	0x04, 0x36
        /*00a2*/ 	.short	(.L_27 - .L_26)
.L_26:
        /*00a4*/ 	.word	0x00000008
.L_27:


//--------------------- .nv.callgraph             --------------------------
	.section	.nv.callgraph,"",@"SHT_CUDA_CALLGRAPH"
	.align	4
	.sectionentsize	8
	.align		4
        /*0000*/ 	.word	0x00000000
	.align		4
        /*0004*/ 	.word	0xffffffff
	.align		4
        /*0008*/ 	.word	0x00000000
	.align		4
        /*000c*/ 	.word	0xfffffffe
	.align		4
        /*0010*/ 	.word	0x00000000
	.align		4
        /*0014*/ 	.word	0xfffffffd
	.align		4
        /*0018*/ 	.word	0x00000000
	.align		4
        /*001c*/ 	.word	0xfffffffc


//--------------------- .text._Z16dotProductKernelPiS_S_iiii --------------------------
	.section	.text._Z16dotProductKernelPiS_S_iiii,"ax",@progbits
	.align	128
        .global         _Z16dotProductKernelPiS_S_iiii
        .type           _Z16dotProductKernelPiS_S_iiii,@function
        .size           _Z16dotProductKernelPiS_S_iiii,(.L_x_5 - _Z16dotProductKernelPiS_S_iiii)
        .other          _Z16dotProductKernelPiS_S_iiii,@"STO_CUDA_ENTRY STV_DEFAULT"
_Z16dotProductKernelPiS_S_iiii:
.text._Z16dotProductKernelPiS_S_iiii:
[----:B------:R-:W-:Y:S08]  /*0000*/  LDC R1, c[0x0][0x37c] ;  /* 0x0000df00ff017b82 */ /* 0x000ff00000000800 */
[----:B------:R-:W0:Y:S01]  /*0010*/  LDC R0, c[0x0][0x3a0] ;  /* 0x0000e800ff007b82 */ /* 0x000e220000000800 */
[----:B------:R-:W1:Y:S01]  /*0020*/  S2R R14, SR_TID.X ;  /* 0x00000000000e7919 */ /* 0x000e620000002100 */
[----:B------:R-:W2:Y:S01]  /*0030*/  LDCU.64 UR6, c[0x0][0x358] ;  /* 0x00006b00ff0677ac */ /* 0x000ea20008000a00 */
[----:B------:R-:W-:-:S05]  /*0040*/  HFMA2 R28, -RZ, RZ, 0, 0 ;  /* 0x00000000ff1c7431 */ /* 0x000fca00000001ff */
[----:B------:R-:W3:Y:S01]  /*0050*/  S2UR UR8, SR_CTAID.X ;  /* 0x00000000000879c3 */ /* 0x000ee20000002500 */
[----:B0-----:R-:W-:-:S13]  /*0060*/  ISETP.GE.AND P0, PT, R0, 0x1, PT ;  /* 0x000000010000780c */ /* 0x001fda0003f06270 */
[----:B-123--:R-:W-:Y:S05]  /*0070*/  @!P0 BRA `(.L_x_0) ;  /* 0x0000000400cc8947 */ /* 0x00efea0003800000 */
[----:B------:R-:W0:Y:S01]  /*0080*/  LDCU UR4, c[0x0][0x39c] ;  /* 0x00007380ff0477ac */ /* 0x000e220008000800 */
[C---:B------:R-:W-:Y:S02]  /*0090*/  ISETP.GE.U32.AND P1, PT, R0.reuse, 0x8, PT ;  /* 0x000000080000780c */ /* 0x040fe40003f26070 */
[----:B------:R-:W-:Y:S02]  /*00a0*/  LOP3.LUT R24, R0, 0x7, RZ, 0xc0, !PT ;  /* 0x0000000700187812 */ /* 0x000fe400078ec0ff */
[----:B------:R-:W-:Y:S02]  /*00b0*/  MOV R16, RZ ;  /* 0x000000ff00107202 */ /* 0x000fe40000000f00 */
[----:B------:R-:W-:Y:S02]  /*00c0*/  ISETP.NE.AND P0, PT, R24, RZ, PT ;  /* 0x000000ff1800720c */ /* 0x000fe40003f05270 */
[----:B------:R-:W-:Y:S01]  /*00d0*/  MOV R28, RZ ;  /* 0x000000ff001c7202 */ /* 0x000fe20000000f00 */
[----:B0-----:R-:W-:-:S04]  /*00e0*/  IMAD R17, R14, UR4, RZ ;  /* 0x000000040e117c24 */ /* 0x001fc8000f8e02ff */
[----:B------:R-:W-:Y:S06]  /*00f0*/  @!P1 BRA `(.L_x_1) ;  /* 0x0000000000c89947 */ /* 0x000fec0003800000 */
[----:B------:R-:W0:Y:S01]  /*0100*/  LDCU.64 UR4, c[0x0][0x380] ;  /* 0x00007000ff0477ac */ /* 0x000e220008000a00 */
[----:B------:R-:W-:Y:S02]  /*0110*/  LOP3.LUT R16, R0, 0x7ffffff8, RZ, 0xc0, !PT ;  /* 0x7ffffff800107812 */ /* 0x000fe400078ec0ff */
[----:B------:R-:W-:Y:S02]  /*0120*/  MOV R28, RZ ;  /* 0x000000ff001c7202 */ /* 0x000fe40000000f00 */
[----:B------:R-:W-:Y:S02]  /*0130*/  MOV R15, R17 ;  /* 0x00000011000f7202 */ /* 0x000fe40000000f00 */
[----:B------:R-:W-:Y:S02]  /*0140*/  MOV R19, UR8 ;  /* 0x0000000800137c02 */ /* 0x000fe40008000f00 */
[----:B------:R-:W-:Y:S01]  /*0150*/  IADD3 R18, PT, PT, -R16, RZ, RZ ;  /* 0x000000ff10127210 */ /* 0x000fe20007ffe1ff */
[----:B0-----:R-:W-:-:S04]  /*0160*/  UIADD3 UR4, UP0, UPT, UR4, 0x10, URZ ;  /* 0x0000001004047890 */ /* 0x001fc8000ff1e0ff */
[----:B------:R-:W-:-:S12]  /*0170*/  UIADD3.X UR5, UPT, UPT, URZ, UR5, URZ, UP0, !UPT ;  /* 0x00000005ff057290 */ /* 0x000fd800087fe4ff */
.L_x_2:
[----:B------:R-:W0:Y:S01]  /*0180*/  LDC.64 R10, c[0x0][0x388] ;  /* 0x0000e200ff0a7b82 */ /* 0x000e220000000a00 */
[----:B------:R-:W-:Y:S02]  /*0190*/  MOV R2, UR4 ;  /* 0x0000000400027c02 */ /* 0x000fe40008000f00 */
[----:B------:R-:W-:-:S03]  /*01a0*/  MOV R3, UR5 ;  /* 0x0000000500037c02 */ /* 0x000fc60008000f00 */
[----:B------:R-:W-:Y:S02]  /*01b0*/  IMAD.WIDE R2, R15, 0x4, R2 ;  /* 0x000000040f027825 */ /* 0x000fe400078e0202 */
[----:B------:R-:W1:Y:S03]  /*01c0*/  LDC R21, c[0x0][0x3a4] ;  /* 0x0000e900ff157b82 */ /* 0x000e660000000800 */
[----:B------:R-:W2:Y:S04]  /*01d0*/  LDG.E R27, desc[UR6][R2.64+-0x10] ;  /* 0xfffff006021b7981 */ /* 0x000ea8000c1e1900 */
[----:B------:R-:W3:Y:S04]  /*01e0*/  LDG.E R23, desc[UR6][R2.64+-0xc] ;  /* 0xfffff40602177981 */ /* 0x000ee8000c1e1900 */
[----:B------:R-:W4:Y:S01]  /*01f0*/  LDG.E R22, desc[UR6][R2.64+-0x8] ;  /* 0xfffff80602167981 */ /* 0x000f22000c1e1900 */
[----:B0-----:R-:W-:-:S03]  /*0200*/  IMAD.WIDE R10, R19, 0x4, R10 ;  /* 0x00000004130a7825 */ /* 0x001fc600078e020a */
[----:B------:R-:W5:Y:S04]  /*0210*/  LDG.E R29, desc[UR6][R2.64+-0x4] ;  /* 0xfffffc06021d7981 */ /* 0x000f68000c1e1900 */
[----:B------:R0:W2:Y:S01]  /*0220*/  LDG.E R26, desc[UR6][R10.64] ;  /* 0x000000060a1a7981 */ /* 0x0000a2000c1e1900 */
[----:B-1----:R-:W-:-:S05]  /*0230*/  IMAD.WIDE R12, R21, 0x4, R10 ;  /* 0x00000004150c7825 */ /* 0x002fca00078e020a */
[----:B------:R1:W3:Y:S01]  /*0240*/  LDG.E R20, desc[UR6][R12.64] ;  /* 0x000000060c147981 */ /* 0x0002e2000c1e1900 */
[----:B------:R-:W-:-:S05]  /*0250*/  IMAD.WIDE R4, R21, 0x4, R12 ;  /* 0x0000000415047825 */ /* 0x000fca00078e020c */
[----:B------:R1:W4:Y:S01]  /*0260*/  LDG.E R25, desc[UR6][R4.64] ;  /* 0x0000000604197981 */ /* 0x000322000c1e1900 */
[----:B------:R-:W-:-:S04]  /*0270*/  IMAD.WIDE R6, R21, 0x4, R4 ;  /* 0x0000000415067825 */ /* 0x000fc800078e0204 */
[C---:B------:R-:W-:Y:S02]  /*0280*/  IMAD.WIDE R8, R21.reuse, 0x4, R6 ;  /* 0x0000000415087825 */ /* 0x040fe400078e0206 */
[----:B------:R-:W5:Y:S02]  /*0290*/  LDG.E R6, desc[UR6][R6.64] ;  /* 0x0000000606067981 */ /* 0x000f64000c1e1900 */
[C---:B0-----:R-:W-:Y:S02]  /*02a0*/  IMAD.WIDE R10, R21.reuse, 0x4, R8 ;  /* 0x00000004150a7825 */ /* 0x041fe400078e0208 */
[----:B------:R-:W5:Y:S02]  /*02b0*/  LDG.E R8, desc[UR6][R8.64] ;  /* 0x0000000608087981 */ /* 0x000f64000c1e1900 */
[C---:B-1----:R-:W-:Y:S02]  /*02c0*/  IMAD.WIDE R12, R21.reuse, 0x4, R10 ;  /* 0x00000004150c7825 */ /* 0x042fe400078e020a */
[----:B------:R-:W5:Y:S04]  /*02d0*/  LDG.E R7, desc[UR6][R2.64+0x4] ;  /* 0x0000040602077981 */ /* 0x000f68000c1e1900 */
[----:B------:R-:W5:Y:S01]  /*02e0*/  LDG.E R10, desc[UR6][R10.64] ;  /* 0x000000060a0a7981 */ /* 0x000f62000c1e1900 */
[----:B------:R-:W-:-:S03]  /*02f0*/  IMAD.WIDE R4, R21, 0x4, R12 ;  /* 0x0000000415047825 */ /* 0x000fc600078e020c */
[----:B------:R-:W5:Y:S04]  /*0300*/  LDG.E R9, desc[UR6][R2.64+0x8] ;  /* 0x0000080602097981 */ /* 0x000f68000c1e1900 */
[----:B------:R-:W5:Y:S04]  /*0310*/  LDG.E R4, desc[UR6][R4.64] ;  /* 0x0000000604047981 */ /* 0x000f68000c1e1900 */
[----:B------:R-:W5:Y:S01]  /*0320*/  LDG.E R11, desc[UR6][R2.64+0xc] ;  /* 0x00000c06020b7981 */ /* 0x000f62000c1e1900 */
[----:B--2---:R-:W-:-:S03]  /*0330*/  IMAD R26, R26, R27, R28 ;  /* 0x0000001b1a1a7224 */ /* 0x004fc600078e021c */
[----:B------:R-:W2:Y:S04]  /*0340*/  LDG.E R27, desc[UR6][R2.64] ;  /* 0x00000006021b7981 */ /* 0x000ea8000c1e1900 */
[----:B------:R-:W2:Y:S01]  /*0350*/  LDG.E R28, desc[UR6][R12.64] ;  /* 0x000000060c1c7981 */ /* 0x000ea2000c1e1900 */
[----:B---3--:R-:W-:Y:S01]  /*0360*/  IMAD R20, R20, R23, R26 ;  /* 0x0000001714147224 */ /* 0x008fe200078e021a */
[----:B------:R-:W-:-:S03]  /*0370*/  IADD3 R18, PT, PT, R18, 0x8, RZ ;  /* 0x0000000812127810 */ /* 0x000fc60007ffe0ff */
[----:B----4-:R-:W-:Y:S01]  /*0380*/  IMAD R20, R25, R22, R20 ;  /* 0x0000001619147224 */ /* 0x010fe200078e0214 */
[----:B------:R-:W-:-:S03]  /*0390*/  ISETP.NE.AND P1, PT, R18, RZ, PT ;  /* 0x000000ff1200720c */ /* 0x000fc60003f25270 */
[----:B-----5:R-:W-:Y:S01]  /*03a0*/  IMAD R6, R6, R29, R20 ;  /* 0x0000001d06067224 */ /* 0x020fe200078e0214 */
[----:B------:R-:W-:Y:S02]  /*03b0*/  LEA R19, R21, R19, 0x3 ;  /* 0x0000001315137211 */ /* 0x000fe400078e18ff */
[----:B------:R-:W-:Y:S01]  /*03c0*/  IADD3 R15, PT, PT, R15, 0x8, RZ ;  /* 0x000000080f0f7810 */ /* 0x000fe20007ffe0ff */
[----:B--2---:R-:W-:-:S04]  /*03d0*/  IMAD R6, R8, R27, R6 ;  /* 0x0000001b08067224 */ /* 0x004fc800078e0206 */
[----:B------:R-:W-:-:S04]  /*03e0*/  IMAD R6, R10, R7, R6 ;  /* 0x000000070a067224 */ /* 0x000fc800078e0206 */
[----:B------:R-:W-:-:S04]  /*03f0*/  IMAD R28, R28, R9, R6 ;  /* 0x000000091c1c7224 */ /* 0x000fc800078e0206 */
[----:B------:R-:W-:Y:S01]  /*0400*/  IMAD R28, R4, R11, R28 ;  /* 0x0000000b041c7224 */ /* 0x000fe200078e021c */
[----:B------:R-:W-:Y:S06]  /*0410*/  @P1 BRA `(.L_x_2) ;  /* 0xfffffffc00581947 */ /* 0x000fec000383ffff */
.L_x_1:
[----:B------:R-:W-:Y:S05]  /*0420*/  @!P0 BRA `(.L_x_0) ;  /* 0x0000000000e08947 */ /* 0x000fea0003800000 */
[----:B------:R-:W-:Y:S02]  /*0430*/  ISETP.GE.U32.AND P0, PT, R24, 0x4, PT ;  /* 0x000000041800780c */ /* 0x000fe40003f06070 */
[----:B------:R-:W-:-:S04]  /*0440*/  LOP3.LUT R15, R0, 0x3, RZ, 0xc0, !PT ;  /* 0x00000003000f7812 */ /* 0x000fc800078ec0ff */
[----:B------:R-:W-:-:S07]  /*0450*/  ISETP.NE.AND P1, PT, R15, RZ, PT ;  /* 0x000000ff0f00720c */ /* 0x000fce0003f25270 */
[----:B------:R-:W-:Y:S06]  /*0460*/  @!P0 BRA `(.L_x_3) ;  /* 0x00000000005c8947 */ /* 0x000fec0003800000 */
[----:B------:R-:W0:Y:S01]  /*0470*/  LDC R19, c[0x0][0x3a4] ;  /* 0x0000e900ff137b82 */ /* 0x000e220000000800 */
[----:B------:R-:W-:-:S07]  /*0480*/  IADD3 R7, PT, PT, R17, R16, RZ ;  /* 0x0000001011077210 */ /* 0x000fce0007ffe0ff */
[----:B------:R-:W1:Y:S08]  /*0490*/  LDC.64 R8, c[0x0][0x388] ;  /* 0x0000e200ff087b82 */ /* 0x000e700000000a00 */
[----:B------:R-:W2:Y:S01]  /*04a0*/  LDC.64 R2, c[0x0][0x380] ;  /* 0x0000e000ff027b82 */ /* 0x000ea20000000a00 */
[----:B0-----:R-:W-:-:S04]  /*04b0*/  IMAD R5, R16, R19, UR8 ;  /* 0x0000000810057e24 */ /* 0x001fc8000f8e0213 */
[----:B-1----:R-:W-:-:S04]  /*04c0*/  IMAD.WIDE R8, R5, 0x4, R8 ;  /* 0x0000000405087825 */ /* 0x002fc800078e0208 */
[----:B------:R-:W-:Y:S02]  /*04d0*/  IMAD.WIDE R10, R19, 0x4, R8 ;  /* 0x00000004130a7825 */ /* 0x000fe400078e0208 */
[----:B------:R-:W3:Y:S02]  /*04e0*/  LDG.E R9, desc[UR6][R8.64] ;  /* 0x0000000608097981 */ /* 0x000ee4000c1e1900 */
[----:B--2---:R-:W-:-:S04]  /*04f0*/  IMAD.WIDE R2, R7, 0x4, R2 ;  /* 0x0000000407027825 */ /* 0x004fc800078e0202 */
[C---:B------:R-:W-:Y:S01]  /*0500*/  IMAD.WIDE R6, R19.reuse, 0x4, R10 ;  /* 0x0000000413067825 */ /* 0x040fe200078e020a */
[----:B------:R-:W3:Y:S04]  /*0510*/  LDG.E R12, desc[UR6][R2.64] ;  /* 0x00000006020c7981 */ /* 0x000ee8000c1e1900 */
[----:B------:R-:W2:Y:S01]  /*0520*/  LDG.E R11, desc[UR6][R10.64] ;  /* 0x000000060a0b7981 */ /* 0x000ea2000c1e1900 */
[----:B------:R-:W-:-:S03]  /*0530*/  IMAD.WIDE R4, R19, 0x4, R6 ;  /* 0x0000000413047825 */ /* 0x000fc600078e0206 */
[----:B------:R-:W2:Y:S04]  /*0540*/  LDG.E R13, desc[UR6][R2.64+0x4] ;  /* 0x00000406020d7981 */ /* 0x000ea8000c1e1900 */
[----:B------:R-:W4:Y:S04]  /*0550*/  LDG.E R7, desc[UR6][R6.64] ;  /* 0x0000000606077981 */ /* 0x000f28000c1e1900 */
[----:B------:R-:W4:Y:S04]  /*0560*/  LDG.E R18, desc[UR6][R2.64+0x8] ;  /* 0x0000080602127981 */ /* 0x000f28000c1e1900 */
[----:B------:R-:W5:Y:S04]  /*0570*/  LDG.E R5, desc[UR6][R4.64] ;  /* 0x0000000604057981 */ /* 0x000f68000c1e1900 */
[----:B------:R-:W5:Y:S01]  /*0580*/  LDG.E R19, desc[UR6][R2.64+0xc] ;  /* 0x00000c0602137981 */ /* 0x000f62000c1e1900 */
[----:B------:R-:W-:Y:S01]  /*0590*/  IADD3 R16, PT, PT, R16, 0x4, RZ ;  /* 0x0000000410107810 */ /* 0x000fe20007ffe0ff */
[----:B---3--:R-:W-:-:S04]  /*05a0*/  IMAD R12, R9, R12, R28 ;  /* 0x0000000c090c7224 */ /* 0x008fc800078e021c */
[----:B--2---:R-:W-:-:S04]  /*05b0*/  IMAD R12, R11, R13, R12 ;  /* 0x0000000d0b0c7224 */ /* 0x004fc800078e020c */
[----:B----4-:R-:W-:-:S04]  /*05c0*/  IMAD R12, R7, R18, R12 ;  /* 0x00000012070c7224 */ /* 0x010fc800078e020c */
[----:B-----5:R-:W-:-:S07]  /*05d0*/  IMAD R28, R5, R19, R12 ;  /* 0x00000013051c7224 */ /* 0x020fce00078e020c */
.L_x_3:
[----:B------:R-:W-:Y:S05]  /*05e0*/  @!P1 BRA `(.L_x_0) ;  /* 0x0000000000709947 */ /* 0x000fea0003800000 */
[----:B------:R-:W-:Y:S01]  /*05f0*/  ISETP.NE.AND P0, PT, R15, 0x1, PT ;  /* 0x000000010f00780c */ /* 0x000fe20003f05270 */
[----:B------:R-:W0:Y:S01]  /*0600*/  LDC.64 R8, c[0x0][0x388] ;  /* 0x0000e200ff087b82 */ /* 0x000e220000000a00 */
[----:B------:R-:W-:-:S04]  /*0610*/  LOP3.LUT R0, R0, 0x1, RZ, 0xc0, !PT ;  /* 0x0000000100007812 */ /* 0x000fc800078ec0ff */
[----:B------:R-:W-:-:S03]  /*0620*/  ISETP.NE.U32.AND P1, PT, R0, 0x1, PT ;  /* 0x000000010000780c */ /* 0x000fc60003f25070 */
[----:B------:R-:W1:Y:S08]  /*0630*/  LDC.64 R6, c[0x0][0x380] ;  /* 0x0000e000ff067b82 */ /* 0x000e700000000a00 */
[----:B------:R-:W2:Y:S08]  /*0640*/  @P0 LDC R11, c[0x0][0x3a4] ;  /* 0x0000e900ff0b0b82 */ /* 0x000eb00000000800 */
[----:B------:R-:W3:Y:S08]  /*0650*/  @!P1 LDC R15, c[0x0][0x3a4] ;  /* 0x0000e900ff0f9b82 */ /* 0x000ef00000000800 */
[----:B------:R-:W4:Y:S08]  /*0660*/  LDC.64 R4, c[0x0][0x388] ;  /* 0x0000e200ff047b82 */ /* 0x000f300000000a00 */
[----:B------:R-:W5:Y:S01]  /*0670*/  LDC.64 R2, c[0x0][0x380] ;  /* 0x0000e000ff027b82 */ /* 0x000f620000000a00 */
[----:B--2---:R-:W-:-:S04]  /*0680*/  @P0 IMAD R13, R16, R11, UR8 ;  /* 0x00000008100d0e24 */ /* 0x004fc8000f8e020b */
[----:B0-----:R-:W-:Y:S01]  /*0690*/  @P0 IMAD.WIDE R8, R13, 0x4, R8 ;  /* 0x000000040d080825 */ /* 0x001fe200078e0208 */
[----:B------:R-:W-:Y:S02]  /*06a0*/  @P0 IADD3 R13, PT, PT, R17, R16, RZ ;  /* 0x00000010110d0210 */ /* 0x000fe40007ffe0ff */
[----:B------:R-:W-:-:S03]  /*06b0*/  @P0 IADD3 R16, PT, PT, R16, 0x2, RZ ;  /* 0x0000000210100810 */ /* 0x000fc60007ffe0ff */
[----:B-1----:R-:W-:Y:S01]  /*06c0*/  @P0 IMAD.WIDE R6, R13, 0x4, R6 ;  /* 0x000000040d060825 */ /* 0x002fe200078e0206 */
[----:B------:R-:W-:-:S03]  /*06d0*/  @!P1 IADD3 R17, PT, PT, R17, R16, RZ ;  /* 0x0000001011119210 */ /* 0x000fc60007ffe0ff */
[----:B------:R-:W-:Y:S01]  /*06e0*/  @P0 IMAD.WIDE R10, R11, 0x4, R8 ;  /* 0x000000040b0a0825 */ /* 0x000fe200078e0208 */
[----:B------:R-:W2:Y:S03]  /*06f0*/  @P0 LDG.E R0, desc[UR6][R6.64] ;  /* 0x0000000606000981 */ /* 0x000ea6000c1e1900 */
[----:B---3--:R-:W-:Y:S01]  /*0700*/  @!P1 IMAD R13, R16, R15, UR8 ;  /* 0x00000008100d9e24 */ /* 0x008fe2000f8e020f */
[----:B------:R-:W2:Y:S03]  /*0710*/  @P0 LDG.E R9, desc[UR6][R8.64] ;  /* 0x0000000608090981 */ /* 0x000ea6000c1e1900 */
[----:B----4-:R-:W-:Y:S01]  /*0720*/  @!P1 IMAD.WIDE R4, R13, 0x4, R4 ;  /* 0x000000040d049825 */ /* 0x010fe200078e0204 */
[----:B------:R-:W3:Y:S03]  /*0730*/  @P0 LDG.E R11, desc[UR6][R10.64] ;  /* 0x000000060a0b0981 */ /* 0x000ee6000c1e1900 */
[----:B-----5:R-:W-:Y:S01]  /*0740*/  @!P1 IMAD.WIDE R2, R17, 0x4, R2 ;  /* 0x0000000411029825 */ /* 0x020fe200078e0202 */
[----:B------:R-:W3:Y:S04]  /*0750*/  @P0 LDG.E R12, desc[UR6][R6.64+0x4] ;  /* 0x00000406060c0981 */ /* 0x000ee8000c1e1900 */
[----:B------:R-:W4:Y:S04]  /*0760*/  @!P1 LDG.E R5, desc[UR6][R4.64] ;  /* 0x0000000604059981 */ /* 0x000f28000c1e1900 */
[----:B------:R-:W4:Y:S01]  /*0770*/  @!P1 LDG.E R2, desc[UR6][R2.64] ;  /* 0x0000000602029981 */ /* 0x000f22000c1e1900 */
[----:B--2---:R-:W-:-:S04]  /*0780*/  @P0 IMAD R0, R9, R0, R28 ;  /* 0x0000000009000224 */ /* 0x004fc800078e021c */
[----:B---3--:R-:W-:-:S04]  /*0790*/  @P0 IMAD R28, R11, R12, R0 ;  /* 0x0000000c0b1c0224 */ /* 0x008fc800078e0200 */
[----:B----4-:R-:W-:-:S07]  /*07a0*/  @!P1 IMAD R28, R5, R2, R28 ;  /* 0x00000002051c9224 */ /* 0x010fce00078e021c */
.L_x_0:
[----:B------:R-:W0:Y:S08]  /*07b0*/  LDC R5, c[0x0][0x3a4] ;  /* 0x0000e900ff057b82 */ /* 0x000e300000000800 */
[----:B------:R-:W1:Y:S01]  /*07c0*/  LDC.64 R2, c[0x0][0x390] ;  /* 0x0000e400ff027b82 */ /* 0x000e620000000a00 */
[----:B0-----:R-:W-:-:S04]  /*07d0*/  IMAD R5, R14, R5, UR8 ;  /* 0x000000080e057e24 */ /* 0x001fc8000f8e0205 */
[----:B-1----:R-:W-:-:S05]  /*07e0*/  IMAD.WIDE R2, R5, 0x4, R2 ;  /* 0x0000000405027825 */ /* 0x002fca00078e0202 */
[----:B------:R-:W-:Y:S01]  /*07f0*/  STG.E desc[UR6][R2.64], R28 ;  /* 0x0000001c02007986 */ /* 0x000fe2000c101906 */
[----:B------:R-:W-:Y:S05]  /*0800*/  EXIT ;  /* 0x000000000000794d */ /* 0x000fea0003800000 */
.L_x_4:
[----:B------:R-:W-:-:S00]  /*0810*/  BRA `(.L_x_4) ;  /* 0xfffffffc00fc7947 */ /* 0x000fc0000383ffff */
[----:B------:R-:W-:-:S00]  /*0820*/  NOP ;  /* 0x0000000000007918 */ /* 0x000fc00000000000 */
        /* <DEDUP_REMOVED lines=13> */
.L_x_5:


//--------------------- .nv.shared.reserved.0     --------------------------
	.section	.nv.shared.reserved.0,"aw",@nobits
	.weak		__nv_reservedSMEM_offset_0_alias
	.size		__nv_reservedSMEM_offset_0_alias, 0, 64
	.other		__nv_reservedSMEM_offset_0_alias,@"STO_CUDA_RESERVED_SHARED STV_DEFAULT"
__nv_reservedSMEM_offset_0_alias:
	.zero		0
	.zero		64


//--------------------- .nv.constant0._Z16dotProductKernelPiS_S_iiii --------------------------
	.section	.nv.constant0._Z16dotProductKernelPiS_S_iiii,"a",@progbits
	.sectionflags	@""
	.align	4
.nv.constant0._Z16dotProductKernelPiS_S_iiii:
	.zero		936


//--------------------- SYMBOLS --------------------------

	.type		.nv.reservedSmem.offset0,@object
	.size		.nv.reservedSmem.offset0,0x4
